//
// Generated by NVIDIA NVVM Compiler
//
// Compiler Build ID: CL-36424714
// Cuda compilation tools, release 13.0, V13.0.88
// Based on NVVM 20.0.0
//

.version 9.0
.target sm_100
.address_size 64

	// .globl	_Z21findMinDistanceKernelPiPbS_S_i
// _ZZ21findMinDistanceKernelPiPbS_S_iE13sharedMinDist has been demoted
// _ZZ21findMinDistanceKernelPiPbS_S_iE14sharedMinIndex has been demoted

.visible .entry _Z21findMinDistanceKernelPiPbS_S_i(
	.param .u64 .ptr .align 1 _Z21findMinDistanceKernelPiPbS_S_i_param_0,
	.param .u64 .ptr .align 1 _Z21findMinDistanceKernelPiPbS_S_i_param_1,
	.param .u64 .ptr .align 1 _Z21findMinDistanceKernelPiPbS_S_i_param_2,
	.param .u64 .ptr .align 1 _Z21findMinDistanceKernelPiPbS_S_i_param_3,
	.param .u32 _Z21findMinDistanceKernelPiPbS_S_i_param_4
)
{
	.reg .pred 	%p<9>;
	.reg .b16 	%rs<2>;
	.reg .b32 	%r<27>;
	.reg .b64 	%rd<13>;
	// demoted variable
	.shared .align 4 .b8 _ZZ21findMinDistanceKernelPiPbS_S_iE13sharedMinDist[1024];
	// demoted variable
	.shared .align 4 .b8 _ZZ21findMinDistanceKernelPiPbS_S_iE14sharedMinIndex[1024];
	ld.param.u64 	%rd1, [_Z21findMinDistanceKernelPiPbS_S_i_param_0];
	ld.param.u64 	%rd2, [_Z21findMinDistanceKernelPiPbS_S_i_param_1];
	ld.param.u64 	%rd3, [_Z21findMinDistanceKernelPiPbS_S_i_param_2];
	ld.param.u64 	%rd4, [_Z21findMinDistanceKernelPiPbS_S_i_param_3];
	ld.param.u32 	%r10, [_Z21findMinDistanceKernelPiPbS_S_i_param_4];
	mov.u32 	%r1, %tid.x;
	mov.u32 	%r11, %ctaid.x;
	mov.u32 	%r26, %ntid.x;
	mad.lo.s32 	%r3, %r11, %r26, %r1;
	shl.b32 	%r12, %r1, 2;
	mov.u32 	%r13, _ZZ21findMinDistanceKernelPiPbS_S_iE13sharedMinDist;
	add.s32 	%r4, %r13, %r12;
	mov.b32 	%r14, 2147483647;
	st.shared.u32 	[%r4], %r14;
	mov.u32 	%r15, _ZZ21findMinDistanceKernelPiPbS_S_iE14sharedMinIndex;
	add.s32 	%r5, %r15, %r12;
	mov.b32 	%r16, -1;
	st.shared.u32 	[%r5], %r16;
	setp.ge.s32 	%p1, %r3, %r10;
	@%p1 bra 	$L__BB0_3;
	cvta.to.global.u64 	%rd5, %rd2;
	cvt.s64.s32 	%rd6, %r3;
	add.s64 	%rd7, %rd5, %rd6;
	ld.global.u8 	%rs1, [%rd7];
	setp.ne.s16 	%p2, %rs1, 0;
	@%p2 bra 	$L__BB0_3;
	cvta.to.global.u64 	%rd8, %rd1;
	mul.wide.s32 	%rd9, %r3, 4;
	add.s64 	%rd10, %rd8, %rd9;
	ld.global.u32 	%r17, [%rd10];
	st.shared.u32 	[%r4], %r17;
	st.shared.u32 	[%r5], %r3;
$L__BB0_3:
	bar.sync 	0;
	setp.lt.u32 	%p3, %r26, 2;
	@%p3 bra 	$L__BB0_8;
$L__BB0_4:
	mov.u32 	%r6, %r26;
	shr.u32 	%r26, %r6, 1;
	setp.ge.u32 	%p4, %r1, %r26;
	@%p4 bra 	$L__BB0_7;
	ld.shared.u32 	%r18, [%r4];
	shl.b32 	%r8, %r26, 2;
	add.s32 	%r19, %r4, %r8;
	ld.shared.u32 	%r9, [%r19];
	setp.le.s32 	%p5, %r18, %r9;
	@%p5 bra 	$L__BB0_7;
	st.shared.u32 	[%r4], %r9;
	add.s32 	%r20, %r5, %r8;
	ld.shared.u32 	%r21, [%r20];
	st.shared.u32 	[%r5], %r21;
$L__BB0_7:
	bar.sync 	0;
	setp.gt.u32 	%p6, %r6, 3;
	@%p6 bra 	$L__BB0_4;
$L__BB0_8:
	setp.ne.s32 	%p7, %r1, 0;
	@%p7 bra 	$L__BB0_11;
	cvta.to.global.u64 	%rd11, %rd3;
	ld.shared.u32 	%r22, [_ZZ21findMinDistanceKernelPiPbS_S_iE13sharedMinDist];
	atom.global.min.s32 	%r23, [%rd11], %r22;
	ld.global.u32 	%r24, [%rd11];
	setp.ne.s32 	%p8, %r24, %r22;
	@%p8 bra 	$L__BB0_11;
	ld.shared.u32 	%r25, [_ZZ21findMinDistanceKernelPiPbS_S_iE14sharedMinIndex];
	cvta.to.global.u64 	%rd12, %rd4;
	st.global.u32 	[%rd12], %r25;
$L__BB0_11:
	ret;

}
	// .globl	_Z16relaxEdgesKernelPiS_Pbii
.visible .entry _Z16relaxEdgesKernelPiS_Pbii(
	.param .u64 .ptr .align 1 _Z16relaxEdgesKernelPiS_Pbii_param_0,
	.param .u64 .ptr .align 1 _Z16relaxEdgesKernelPiS_Pbii_param_1,
	.param .u64 .ptr .align 1 _Z16relaxEdgesKernelPiS_Pbii_param_2,
	.param .u32 _Z16relaxEdgesKernelPiS_Pbii_param_3,
	.param .u32 _Z16relaxEdgesKernelPiS_Pbii_param_4
)
{
	.reg .pred 	%p<5>;
	.reg .b16 	%rs<2>;
	.reg .b32 	%r<12>;
	.reg .b64 	%rd<15>;

	ld.param.u64 	%rd2, [_Z16relaxEdgesKernelPiS_Pbii_param_0];
	ld.param.u64 	%rd3, [_Z16relaxEdgesKernelPiS_Pbii_param_1];
	ld.param.u64 	%rd4, [_Z16relaxEdgesKernelPiS_Pbii_param_2];
	ld.param.u32 	%r4, [_Z16relaxEdgesKernelPiS_Pbii_param_3];
	ld.param.u32 	%r5, [_Z16relaxEdgesKernelPiS_Pbii_param_4];
	mov.u32 	%r6, %tid.x;
	mov.u32 	%r7, %ctaid.x;
	mov.u32 	%r8, %ntid.x;
	mad.lo.s32 	%r1, %r7, %r8, %r6;
	setp.ge.s32 	%p1, %r1, %r5;
	@%p1 bra 	$L__BB1_5;
	cvta.to.global.u64 	%rd5, %rd4;
	cvt.s64.s32 	%rd6, %r1;
	add.s64 	%rd7, %rd5, %rd6;
	ld.global.u8 	%rs1, [%rd7];
	setp.ne.s16 	%p2, %rs1, 0;
	@%p2 bra 	$L__BB1_5;
	mad.lo.s32 	%r9, %r5, %r4, %r1;
	cvta.to.global.u64 	%rd8, %rd2;
	mul.wide.s32 	%rd9, %r9, 4;
	add.s64 	%rd10, %rd8, %rd9;
	ld.global.u32 	%r2, [%rd10];
	setp.lt.s32 	%p3, %r2, 1;
	@%p3 bra 	$L__BB1_5;
	cvta.to.global.u64 	%rd11, %rd3;
	mul.wide.s32 	%rd12, %r4, 4;
	add.s64 	%rd13, %rd11, %rd12;
	ld.global.u32 	%r10, [%rd13];
	add.s32 	%r3, %r2, %r10;
	mul.wide.s32 	%rd14, %r1, 4;
	add.s64 	%rd1, %rd11, %rd14;
	ld.global.u32 	%r11, [%rd1];
	setp.ge.s32 	%p4, %r3, %r11;
	@%p4 bra 	$L__BB1_5;
	st.global.u32 	[%rd1], %r3;
$L__BB1_5:
	ret;

}


// ===== COMPILED SASS (sm_100) =====

	.target	sm_100

	.elftype	@"ET_EXEC"


//--------------------- .note.nv.tkinfo           --------------------------
	.section	.note.nv.tkinfo,"",@"SHT_NOTE"
	.sectionflags	@"SHF_NOTE_NV_TKINFO"
	.tkinfo
        /*0018*/ 	.word	0x00000002
        /*0030*/ 	.string	""
        /*0030*/ 	.string	"ptxas"
        /*0030*/ 	.string	"Cuda compilation tools, release 13.0, V13.0.88"
        /*0030*/ 	.string	"Build cuda_13.0.r13.0/compiler.36424714_0"
        /*0030*/ 	.string	"-arch sm_100 -m 64 "



//--------------------- .note.nv.cuinfo           --------------------------
	.section	.note.nv.cuinfo,"",@"SHT_NOTE"
	.sectionflags	@"SHF_NOTE_NV_CUINFO"
        /*0018*/ 	.short	0x0002
        /*001a*/ 	.short	0x0064
        /*001c*/ 	.short	0x0082
	.zero		2


//--------------------- .nv.info                  --------------------------
	.section	.nv.info,"",@"SHT_CUDA_INFO"
	.align	4


	//----- nvinfo : EIATTR_REGCOUNT
	.align		4
        /*0000*/ 	.byte	0x04, 0x2f
        /*0002*/ 	.short	(.L_1 - .L_0)
	.align		4
.L_0:
        /*0004*/ 	.word	index@(_Z21findMinDistanceKernelPiPbS_S_i)
        /*0008*/ 	.word	0x0000000c


	//----- nvinfo : EIATTR_FRAME_SIZE
	.align		4
.L_1:
        /*000c*/ 	.byte	0x04, 0x11
        /*000e*/ 	.short	(.L_3 - .L_2)
	.align		4
.L_2:
        /*0010*/ 	.word	index@(_Z21findMinDistanceKernelPiPbS_S_i)
        /*0014*/ 	.word	0x00000000


	//----- nvinfo : EIATTR_REGCOUNT
	.align		4
.L_3:
        /*0018*/ 	.byte	0x04, 0x2f
        /*001a*/ 	.short	(.L_5 - .L_4)
	.align		4
.L_4:
        /*001c*/ 	.word	index@(_Z16relaxEdgesKernelPiS_Pbii)
        /*0020*/ 	.word	0x0000000a


	//----- nvinfo : EIATTR_FRAME_SIZE
	.align		4
.L_5:
        /*0024*/ 	.byte	0x04, 0x11
        /*0026*/ 	.short	(.L_7 - .L_6)
	.align		4
.L_6:
        /*0028*/ 	.word	index@(_Z16relaxEdgesKernelPiS_Pbii)
        /*002c*/ 	.word	0x00000000


	//----- nvinfo : EIATTR_MIN_STACK_SIZE
	.align		4
.L_7:
        /*0030*/ 	.byte	0x04, 0x12
        /*0032*/ 	.short	(.L_9 - .L_8)
	.align		4
.L_8:
        /*0034*/ 	.word	index@(_Z16relaxEdgesKernelPiS_Pbii)
        /*0038*/ 	.word	0x00000000


	//----- nvinfo : EIATTR_MIN_STACK_SIZE
	.align		4
.L_9:
        /*003c*/ 	.byte	0x04, 0x12
        /*003e*/ 	.short	(.L_11 - .L_10)
	.align		4
.L_10:
        /*0040*/ 	.word	index@(_Z21findMinDistanceKernelPiPbS_S_i)
        /*0044*/ 	.word	0x00000000
.L_11:


//--------------------- .nv.compat                --------------------------
	.section	.nv.compat,"",@"SHT_CUDA_COMPAT_INFO"
	.align	4
        /*0000*/ 	.byte	0x02, 0x09, 0x00, 0x00, 0x02, 0x02, 0x01, 0x00, 0x02, 0x05, 0x05, 0x00, 0x03, 0x07, 0x01, 0x01
        /*0010*/ 	.byte	0x02, 0x03, 0x00, 0x00, 0x02, 0x06, 0x01, 0x00, 0x04, 0x0b, 0x08, 0x00, 0x09, 0x00, 0x00, 0x00
        /*0020*/ 	.byte	0x00, 0x00, 0x00, 0x00


//--------------------- .nv.info._Z16relaxEdgesKernelPiS_Pbii --------------------------
	.section	.nv.info._Z16relaxEdgesKernelPiS_Pbii,"",@"SHT_CUDA_INFO"
	.sectionflags	@""
	.align	4


	//----- nvinfo : EIATTR_CUDA_API_VERSION
	.align		4
        /*0000*/ 	.byte	0x04, 0x37
        /*0002*/ 	.short	(.L_13 - .L_12)
.L_12:
        /*0004*/ 	.word	0x00000082


	//----- nvinfo : EIATTR_KPARAM_INFO
	.align		4
.L_13:
        /*0008*/ 	.byte	0x04, 0x17
        /*000a*/ 	.short	(.L_15 - .L_14)
.L_14:
        /*000c*/ 	.word	0x00000000
        /*0010*/ 	.short	0x0004
        /*0012*/ 	.short	0x001c
        /*0014*/ 	.byte	0x00, 0xf0, 0x11, 0x00


	//----- nvinfo : EIATTR_KPARAM_INFO
	.align		4
.L_15:
        /*0018*/ 	.byte	0x04, 0x17
        /*001a*/ 	.short	(.L_17 - .L_16)
.L_16:
        /*001c*/ 	.word	0x00000000
        /*0020*/ 	.short	0x0003
        /*0022*/ 	.short	0x0018
        /*0024*/ 	.byte	0x00, 0xf0, 0x11, 0x00


	//----- nvinfo : EIATTR_KPARAM_INFO
	.align		4
.L_17:
        /*0028*/ 	.byte	0x04, 0x17
        /*002a*/ 	.short	(.L_19 - .L_18)
.L_18:
        /*002c*/ 	.word	0x00000000
        /*0030*/ 	.short	0x0002
        /*0032*/ 	.short	0x0010
        /*0034*/ 	.byte	0x00, 0xf5, 0x21, 0x00


	//----- nvinfo : EIATTR_KPARAM_INFO
	.align		4
.L_19:
        /*0038*/ 	.byte	0x04, 0x17
        /*003a*/ 	.short	(.L_21 - .L_20)
.L_20:
        /*003c*/ 	.word	0x00000000
        /*0040*/ 	.short	0x0001
        /*0042*/ 	.short	0x0008
        /*0044*/ 	.byte	0x00, 0xf5, 0x21, 0x00


	//----- nvinfo : EIATTR_KPARAM_INFO
	.align		4
.L_21:
        /*0048*/ 	.byte	0x04, 0x17
        /*004a*/ 	.short	(.L_23 - .L_22)
.L_22:
        /*004c*/ 	.word	0x00000000
        /*0050*/ 	.short	0x0000
        /*0052*/ 	.short	0x0000
        /*0054*/ 	.byte	0x00, 0xf5, 0x21, 0x00


	//----- nvinfo : EIATTR_SPARSE_MMA_MASK
	.align		4
.L_23:
        /*0058*/ 	.byte	0x03, 0x50
        /*005a*/ 	.short	0x0000


	//----- nvinfo : EIATTR_MAXREG_COUNT
	.align		4
        /*005c*/ 	.byte	0x03, 0x1b
        /*005e*/ 	.short	0x00ff


	//----- nvinfo : EIATTR_MERCURY_ISA_VERSION
	.align		4
        /*0060*/ 	.byte	0x03, 0x5f
        /*0062*/ 	.short	0x0101


	//----- nvinfo : EIATTR_VRC_CTA_INIT_COUNT
	.align		4
        /*0064*/ 	.byte	0x02, 0x4a
	.zero		1
	.zero		1


	//----- nvinfo : EIATTR_EXIT_INSTR_OFFSETS
	.align		4
        /*0068*/ 	.byte	0x04, 0x1c
        /*006a*/ 	.short	(.L_25 - .L_24)


	//   ....[0]....
.L_24:
        /*006c*/ 	.word	0x00000070


	//   ....[1]....
        /*0070*/ 	.word	0x000000e0


	//   ....[2]....
        /*0074*/ 	.word	0x00000150


	//   ....[3]....
        /*0078*/ 	.word	0x000001d0


	//   ....[4]....
        /*007c*/ 	.word	0x000001f0


	//----- nvinfo : EIATTR_CBANK_PARAM_SIZE
	.align		4
.L_25:
        /*0080*/ 	.byte	0x03, 0x19
        /*0082*/ 	.short	0x0020


	//----- nvinfo : EIATTR_PARAM_CBANK
	.align		4
        /*0084*/ 	.byte	0x04, 0x0a
        /*0086*/ 	.short	(.L_27 - .L_26)
	.align		4
.L_26:
        /*0088*/ 	.word	index@(.nv.constant0._Z16relaxEdgesKernelPiS_Pbii)
        /*008c*/ 	.short	0x0380
        /*008e*/ 	.short	0x0020


	//----- nvinfo : EIATTR_SW_WAR
	.align		4
.L_27:
        /*0090*/ 	.byte	0x04, 0x36
        /*0092*/ 	.short	(.L_29 - .L_28)
.L_28:
        /*0094*/ 	.word	0x00000008
.L_29:


//--------------------- .nv.info._Z21findMinDistanceKernelPiPbS_S_i --------------------------
	.section	.nv.info._Z21findMinDistanceKernelPiPbS_S_i,"",@"SHT_CUDA_INFO"
	.sectionflags	@""
	.align	4


	//----- nvinfo : EIATTR_CUDA_API_VERSION
	.align		4
        /*0000*/ 	.byte	0x04, 0x37
        /*0002*/ 	.short	(.L_31 - .L_30)
.L_30:
        /*0004*/ 	.word	0x00000082


	//----- nvinfo : EIATTR_KPARAM_INFO
	.align		4
.L_31:
        /*0008*/ 	.byte	0x04, 0x17
        /*000a*/ 	.short	(.L_33 - .L_32)
.L_32:
        /*000c*/ 	.word	0x00000000
        /*0010*/ 	.short	0x0004
        /*0012*/ 	.short	0x0020
        /*0014*/ 	.byte	0x00, 0xf0, 0x11, 0x00


	//----- nvinfo : EIATTR_KPARAM_INFO
	.align		4
.L_33:
        /*0018*/ 	.byte	0x04, 0x17
        /*001a*/ 	.short	(.L_35 - .L_34)
.L_34:
        /*001c*/ 	.word	0x00000000
        /*0020*/ 	.short	0x0003
        /*0022*/ 	.short	0x0018
        /*0024*/ 	.byte	0x00, 0xf5, 0x21, 0x00


	//----- nvinfo : EIATTR_KPARAM_INFO
	.align		4
.L_35:
        /*0028*/ 	.byte	0x04, 0x17
        /*002a*/ 	.short	(.L_37 - .L_36)
.L_36:
        /*002c*/ 	.word	0x00000000
        /*0030*/ 	.short	0x0002
        /*0032*/ 	.short	0x0010
        /*0034*/ 	.byte	0x00, 0xf5, 0x21, 0x00


	//----- nvinfo : EIATTR_KPARAM_INFO
	.align		4
.L_37:
        /*0038*/ 	.byte	0x04, 0x17
        /*003a*/ 	.short	(.L_39 - .L_38)
.L_38:
        /*003c*/ 	.word	0x00000000
        /*0040*/ 	.short	0x0001
        /*0042*/ 	.short	0x0008
        /*0044*/ 	.byte	0x00, 0xf5, 0x21, 0x00


	//----- nvinfo : EIATTR_KPARAM_INFO
	.align		4
.L_39:
        /*0048*/ 	.byte	0x04, 0x17
        /*004a*/ 	.short	(.L_41 - .L_40)
.L_40:
        /*004c*/ 	.word	0x00000000
        /*0050*/ 	.short	0x0000
        /*0052*/ 	.short	0x0000
        /*0054*/ 	.byte	0x00, 0xf5, 0x21, 0x00


	//----- nvinfo : EIATTR_SPARSE_MMA_MASK
	.align		4
.L_41:
        /*0058*/ 	.byte	0x03, 0x50
        /*005a*/ 	.short	0x0000


	//----- nvinfo : EIATTR_MAXREG_COUNT
	.align		4
        /*005c*/ 	.byte	0x03, 0x1b
        /*005e*/ 	.short	0x00ff


	//----- nvinfo : EIATTR_NUM_BARRIERS
	.align		4
        /*0060*/ 	.byte	0x02, 0x4c
        /*0062*/ 	.byte	0x01
	.zero		1


	//----- nvinfo : EIATTR_MERCURY_ISA_VERSION
	.align		4
        /*0064*/ 	.byte	0x03, 0x5f
        /*0066*/ 	.short	0x0101


	//----- nvinfo : EIATTR_VRC_CTA_INIT_COUNT
	.align		4
        /*0068*/ 	.byte	0x02, 0x4a
	.zero		1
	.zero		1


	//----- nvinfo : EIATTR_EXIT_INSTR_OFFSETS
	.align		4
        /*006c*/ 	.byte	0x04, 0x1c
        /*006e*/ 	.short	(.L_43 - .L_42)


	//   ....[0]....
.L_42:
        /*0070*/ 	.word	0x00000360


	//   ....[1]....
        /*0074*/ 	.word	0x000003f0


	//   ....[2]....
        /*0078*/ 	.word	0x00000430


	//----- nvinfo : EIATTR_CRS_STACK_SIZE
	.align		4
.L_43:
        /*007c*/ 	.byte	0x04, 0x1e
        /*007e*/ 	.short	(.L_45 - .L_44)
.L_44:
        /*0080*/ 	.word	0x00000000


	//----- nvinfo : EIATTR_CBANK_PARAM_SIZE
	.align		4
.L_45:
        /*0084*/ 	.byte	0x03, 0x19
        /*0086*/ 	.short	0x0024


	//----- nvinfo : EIATTR_PARAM_CBANK
	.align		4
        /*0088*/ 	.byte	0x04, 0x0a
        /*008a*/ 	.short	(.L_47 - .L_46)
	.align		4
.L_46:
        /*008c*/ 	.word	index@(.nv.constant0._Z21findMinDistanceKernelPiPbS_S_i)
        /*0090*/ 	.short	0x0380
        /*0092*/ 	.short	0x0024


	//----- nvinfo : EIATTR_SW_WAR
	.align		4
.L_47:
        /*0094*/ 	.byte	0x04, 0x36
        /*0096*/ 	.short	(.L_49 - .L_48)
.L_48:
        /*0098*/ 	.word	0x00000008
.L_49:


//--------------------- .nv.callgraph             --------------------------
	.section	.nv.callgraph,"",@"SHT_CUDA_CALLGRAPH"
	.align	4
	.sectionentsize	8
	.align		4
        /*0000*/ 	.word	0x00000000
	.align		4
        /*0004*/ 	.word	0xffffffff
	.align		4
        /*0008*/ 	.word	0x00000000
	.align		4
        /*000c*/ 	.word	0xfffffffe
	.align		4
        /*0010*/ 	.word	0x00000000
	.align		4
        /*0014*/ 	.word	0xfffffffd
	.align		4
        /*0018*/ 	.word	0x00000000
	.align		4
        /*001c*/ 	.word	0xfffffffc


//--------------------- .text._Z16relaxEdgesKernelPiS_Pbii --------------------------
	.section	.text._Z16relaxEdgesKernelPiS_Pbii,"ax",@progbits
	.align	128
        .global         _Z16relaxEdgesKernelPiS_Pbii
        .type           _Z16relaxEdgesKernelPiS_Pbii,@function
        .size           _Z16relaxEdgesKernelPiS_Pbii,(.L_x_8 - _Z16relaxEdgesKernelPiS_Pbii)
        .other          _Z16relaxEdgesKernelPiS_Pbii,@"STO_CUDA_ENTRY STV_DEFAULT"
_Z16relaxEdgesKernelPiS_Pbii:
.text._Z16relaxEdgesKernelPiS_Pbii:
[----:B------:R-:W-:Y:S01]  /*0000*/  LDC R1, c[0x0][0x37c] ;  /* 0x0000df00ff017b82 */ /* 0x000fe20000000800 */
[----:B------:R-:W0:Y:S07]  /*0010*/  S2R R7, SR_TID.X ;  /* 0x0000000000077919 */ /* 0x000e2e0000002100 */
[----:B------:R-:W0:Y:S01]  /*0020*/  S2UR UR4, SR_CTAID.X ;  /* 0x00000000000479c3 */ /* 0x000e220000002500 */
[----:B------:R-:W1:Y:S07]  /*0030*/  LDCU UR6, c[0x0][0x39c] ;  /* 0x00007380ff0677ac */ /* 0x000e6e0008000800 */
[----:B------:R-:W0:Y:S02]  /*0040*/  LDC R0, c[0x0][0x360] ;  /* 0x0000d800ff007b82 */ /* 0x000e240000000800 */
[----:B0-----:R-:W-:-:S05]  /*0050*/  IMAD R7, R0, UR4, R7 ;  /* 0x0000000400077c24 */ /* 0x001fca000f8e0207 */
[----:B-1----:R-:W-:-:S13]  /*0060*/  ISETP.GE.AND P0, PT, R7, UR6, PT ;  /* 0x0000000607007c0c */ /* 0x002fda000bf06270 */
[----:B------:R-:W-:Y:S05]  /*0070*/  @P0 EXIT ;  /* 0x000000000000094d */ /* 0x000fea0003800000 */
[----:B------:R-:W0:Y:S01]  /*0080*/  LDCU.64 UR8, c[0x0][0x390] ;  /* 0x00007200ff0877ac */ /* 0x000e220008000a00 */
[----:B------:R-:W1:Y:S01]  /*0090*/  LDCU.64 UR4, c[0x0][0x358] ;  /* 0x00006b00ff0477ac */ /* 0x000e620008000a00 */
[----:B0-----:R-:W-:-:S04]  /*00a0*/  IADD3 R2, P0, PT, R7, UR8, RZ ;  /* 0x0000000807027c10 */ /* 0x001fc8000ff1e0ff */
[----:B------:R-:W-:-:S05]  /*00b0*/  LEA.HI.X.SX32 R3, R7, UR9, 0x1, P0 ;  /* 0x0000000907037c11 */ /* 0x000fca00080f0eff */
[----:B-1----:R-:W2:Y:S02]  /*00c0*/  LDG.E.U8 R2, desc[UR4][R2.64] ;  /* 0x0000000402027981 */ /* 0x002ea4000c1e1100 */
[----:B--2---:R-:W-:-:S13]  /*00d0*/  ISETP.NE.AND P0, PT, R2, RZ, PT ;  /* 0x000000ff0200720c */ /* 0x004fda0003f05270 */
[----:B------:R-:W-:Y:S05]  /*00e0*/  @P0 EXIT ;  /* 0x000000000000094d */ /* 0x000fea0003800000 */
[----:B------:R-:W0:Y:S08]  /*00f0*/  LDC R6, c[0x0][0x398] ;  /* 0x0000e600ff067b82 */ /* 0x000e300000000800 */
[----:B------:R-:W1:Y:S01]  /*0100*/  LDC.64 R2, c[0x0][0x380] ;  /* 0x0000e000ff027b82 */ /* 0x000e620000000a00 */
[----:B0-----:R-:W-:-:S04]  /*0110*/  IMAD R5, R6, UR6, R7 ;  /* 0x0000000606057c24 */ /* 0x001fc8000f8e0207 */
[----:B-1----:R-:W-:-:S05]  /*0120*/  IMAD.WIDE R2, R5, 0x4, R2 ;  /* 0x0000000405027825 */ /* 0x002fca00078e0202 */
[----:B------:R-:W2:Y:S02]  /*0130*/  LDG.E R0, desc[UR4][R2.64] ;  /* 0x0000000402007981 */ /* 0x000ea4000c1e1900 */
[----:B--2---:R-:W-:-:S13]  /*0140*/  ISETP.GE.AND P0, PT, R0, 0x1, PT ;  /* 0x000000010000780c */ /* 0x004fda0003f06270 */
[----:B------:R-:W-:Y:S05]  /*0150*/  @!P0 EXIT ;  /* 0x000000000000894d */ /* 0x000fea0003800000 */
[----:B------:R-:W0:Y:S02]  /*0160*/  LDC.64 R4, c[0x0][0x388] ;  /* 0x0000e200ff047b82 */ /* 0x000e240000000a00 */
[----:B0-----:R-:W-:-:S04]  /*0170*/  IMAD.WIDE R2, R6, 0x4, R4 ;  /* 0x0000000406027825 */ /* 0x001fc800078e0204 */
[----:B------:R-:W-:Y:S02]  /*0180*/  IMAD.WIDE R4, R7, 0x4, R4 ;  /* 0x0000000407047825 */ /* 0x000fe400078e0204 */
[----:B------:R-:W2:Y:S04]  /*0190*/  LDG.E R3, desc[UR4][R2.64] ;  /* 0x0000000402037981 */ /* 0x000ea8000c1e1900 */
[----:B------:R-:W3:Y:S01]  /*01a0*/  LDG.E R6, desc[UR4][R4.64] ;  /* 0x0000000404067981 */ /* 0x000ee2000c1e1900 */
[----:B--2---:R-:W-:-:S04]  /*01b0*/  IADD3 R7, PT, PT, R0, R3, RZ ;  /* 0x0000000300077210 */ /* 0x004fc80007ffe0ff */
[----:B---3--:R-:W-:-:S13]  /*01c0*/  ISETP.GE.AND P0, PT, R7, R6, PT ;  /* 0x000000060700720c */ /* 0x008fda0003f06270 */
[----:B------:R-:W-:Y:S05]  /*01d0*/  @P0 EXIT ;  /* 0x000000000000094d */ /* 0x000fea0003800000 */
[----:B------:R-:W-:Y:S01]  /*01e0*/  STG.E desc[UR4][R4.64], R7 ;  /* 0x0000000704007986 */ /* 0x000fe2000c101904 */
[----:B------:R-:W-:Y:S05]  /*01f0*/  EXIT ;  /* 0x000000000000794d */ /* 0x000fea0003800000 */
.L_x_0:
[----:B------:R-:W-:-:S00]  /*0200*/  BRA `(.L_x_0) ;  /* 0xfffffffc00fc7947 */ /* 0x000fc0000383ffff */
[----:B------:R-:W-:-:S00]  /*0210*/  NOP ;  /* 0x0000000000007918 */ /* 0x000fc00000000000 */
        /* <DEDUP_REMOVED lines=14> */
.L_x_8:


//--------------------- .text._Z21findMinDistanceKernelPiPbS_S_i --------------------------
	.section	.text._Z21findMinDistanceKernelPiPbS_S_i,"ax",@progbits
	.align	128
        .global         _Z21findMinDistanceKernelPiPbS_S_i
        .type           _Z21findMinDistanceKernelPiPbS_S_i,@function
        .size           _Z21findMinDistanceKernelPiPbS_S_i,(.L_x_9 - _Z21findMinDistanceKernelPiPbS_S_i)
        .other          _Z21findMinDistanceKernelPiPbS_S_i,@"STO_CUDA_ENTRY STV_DEFAULT"
_Z21findMinDistanceKernelPiPbS_S_i:
.text._Z21findMinDistanceKernelPiPbS_S_i:
[----:B------:R-:W-:Y:S01]  /*0000*/  LDC R1, c[0x0][0x37c] ;  /* 0x0000df00ff017b82 */ /* 0x000fe20000000800 */
[----:B------:R-:W0:Y:S07]  /*0010*/  S2R R6, SR_TID.X ;  /* 0x0000000000067919 */ /* 0x000e2e0000002100 */
[----:B------:R-:W1:Y:S01]  /*0020*/  S2UR UR6, SR_CgaCtaId ;  /* 0x00000000000679c3 */ /* 0x000e620000008800 */
[----:B------:R-:W-:Y:S01]  /*0030*/  UMOV UR4, 0x400 ;  /* 0x0000040000047882 */ /* 0x000fe20000000000 */
[----:B------:R-:W2:Y:S01]  /*0040*/  LDCU UR8, c[0x0][0x3a0] ;  /* 0x00007400ff0877ac */ /* 0x000ea20008000800 */
[----:B------:R-:W-:Y:S01]  /*0050*/  IMAD.MOV.U32 R3, RZ, RZ, 0x7fffffff ;  /* 0x7fffffffff037424 */ /* 0x000fe200078e00ff */
[----:B------:R-:W-:Y:S01]  /*0060*/  BSSY.RECONVERGENT B0, `(.L_x_1) ;  /* 0x000001a000007945 */ /* 0x000fe20003800200 */
[----:B------:R-:W-:Y:S01]  /*0070*/  IMAD.MOV.U32 R9, RZ, RZ, -0x1 ;  /* 0xffffffffff097424 */ /* 0x000fe200078e00ff */
[----:B------:R-:W-:-:S02]  /*0080*/  UIADD3 UR5, UPT, UPT, UR4, 0x400, URZ ;  /* 0x0000040004057890 */ /* 0x000fc4000fffe0ff */
[----:B------:R-:W3:Y:S08]  /*0090*/  S2UR UR7, SR_CTAID.X ;  /* 0x00000000000779c3 */ /* 0x000ef00000002500 */
[----:B------:R-:W3:Y:S01]  /*00a0*/  LDC R7, c[0x0][0x360] ;  /* 0x0000d800ff077b82 */ /* 0x000ee20000000800 */
[----:B-1----:R-:W-:Y:S02]  /*00b0*/  ULEA UR4, UR6, UR4, 0x18 ;  /* 0x0000000406047291 */ /* 0x002fe4000f8ec0ff */
[----:B------:R-:W-:-:S04]  /*00c0*/  ULEA UR5, UR6, UR5, 0x18 ;  /* 0x0000000506057291 */ /* 0x000fc8000f8ec0ff */
[C---:B0-----:R-:W-:Y:S02]  /*00d0*/  LEA R0, R6.reuse, UR4, 0x2 ;  /* 0x0000000406007c11 */ /* 0x041fe4000f8e10ff */
[----:B------:R-:W-:-:S03]  /*00e0*/  LEA R4, R6, UR5, 0x2 ;  /* 0x0000000506047c11 */ /* 0x000fc6000f8e10ff */
[----:B------:R0:W-:Y:S01]  /*00f0*/  STS [R0], R3 ;  /* 0x0000000300007388 */ /* 0x0001e20000000800 */
[----:B---3--:R-:W-:-:S03]  /*0100*/  IMAD R5, R7, UR7, R6 ;  /* 0x0000000707057c24 */ /* 0x008fc6000f8e0206 */
[----:B------:R0:W-:Y:S01]  /*0110*/  STS [R4], R9 ;  /* 0x0000000904007388 */ /* 0x0001e20000000800 */
[----:B------:R-:W1:Y:S01]  /*0120*/  LDCU.64 UR6, c[0x0][0x358] ;  /* 0x00006b00ff0677ac */ /* 0x000e620008000a00 */
[----:B--2---:R-:W-:-:S13]  /*0130*/  ISETP.GE.AND P0, PT, R5, UR8, PT ;  /* 0x0000000805007c0c */ /* 0x004fda000bf06270 */
[----:B0-----:R-:W-:Y:S05]  /*0140*/  @P0 BRA `(.L_x_2) ;  /* 0x00000000002c0947 */ /* 0x001fea0003800000 */
[----:B------:R-:W0:Y:S02]  /*0150*/  LDCU.64 UR4, c[0x0][0x388] ;  /* 0x00007100ff0477ac */ /* 0x000e240008000a00 */
[----:B0-----:R-:W-:-:S04]  /*0160*/  IADD3 R2, P0, PT, R5, UR4, RZ ;  /* 0x0000000405027c10 */ /* 0x001fc8000ff1e0ff */
[----:B------:R-:W-:-:S05]  /*0170*/  LEA.HI.X.SX32 R3, R5, UR5, 0x1, P0 ;  /* 0x0000000505037c11 */ /* 0x000fca00080f0eff */
[----:B-1----:R-:W2:Y:S02]  /*0180*/  LDG.E.U8 R2, desc[UR6][R2.64] ;  /* 0x0000000602027981 */ /* 0x002ea4000c1e1100 */
[----:B--2---:R-:W-:-:S13]  /*0190*/  ISETP.NE.AND P0, PT, R2, RZ, PT ;  /* 0x000000ff0200720c */ /* 0x004fda0003f05270 */
[----:B------:R-:W-:Y:S05]  /*01a0*/  @P0 BRA `(.L_x_2) ;  /* 0x0000000000140947 */ /* 0x000fea0003800000 */
[----:B------:R-:W0:Y:S02]  /*01b0*/  LDC.64 R2, c[0x0][0x380] ;  /* 0x0000e000ff027b82 */ /* 0x000e240000000a00 */
[----:B0-----:R-:W-:-:S06]  /*01c0*/  IMAD.WIDE R2, R5, 0x4, R2 ;  /* 0x0000000405027825 */ /* 0x001fcc00078e0202 */
[----:B------:R-:W2:Y:S04]  /*01d0*/  LDG.E R3, desc[UR6][R2.64] ;  /* 0x0000000602037981 */ /* 0x000ea8000c1e1900 */
[----:B--2---:R0:W-:Y:S04]  /*01e0*/  STS [R0], R3 ;  /* 0x0000000300007388 */ /* 0x0041e80000000800 */
[----:B------:R0:W-:Y:S02]  /*01f0*/  STS [R4], R5 ;  /* 0x0000000504007388 */ /* 0x0001e40000000800 */
.L_x_2:
[----:B-1----:R-:W-:Y:S05]  /*0200*/  BSYNC.RECONVERGENT B0 ;  /* 0x0000000000007941 */ /* 0x002fea0003800200 */
.L_x_1:
[----:B------:R-:W-:Y:S01]  /*0210*/  BAR.SYNC.DEFER_BLOCKING 0x0 ;  /* 0x0000000000007b1d */ /* 0x000fe20000010000 */
[----:B------:R-:W-:-:S13]  /*0220*/  ISETP.GE.U32.AND P0, PT, R7, 0x2, PT ;  /* 0x000000020700780c */ /* 0x000fda0003f06070 */
[----:B------:R-:W-:Y:S05]  /*0230*/  @!P0 BRA `(.L_x_3) ;  /* 0x0000000000448947 */ /* 0x000fea0003800000 */
.L_x_6:
[--C-:B------:R-:W-:Y:S01]  /*0240*/  IMAD.MOV.U32 R8, RZ, RZ, R7.reuse ;  /* 0x000000ffff087224 */ /* 0x100fe200078e0007 */
[----:B------:R-:W-:Y:S01]  /*0250*/  SHF.R.U32.HI R7, RZ, 0x1, R7 ;  /* 0x00000001ff077819 */ /* 0x000fe20000011607 */
[----:B------:R-:W-:Y:S03]  /*0260*/  BSSY.RECONVERGENT B0, `(.L_x_4) ;  /* 0x000000b000007945 */ /* 0x000fe60003800200 */
[----:B------:R-:W-:-:S13]  /*0270*/  ISETP.GE.U32.AND P0, PT, R6, R7, PT ;  /* 0x000000070600720c */ /* 0x000fda0003f06070 */
[----:B-1----:R-:W-:Y:S05]  /*0280*/  @P0 BRA `(.L_x_5) ;  /* 0x0000000000200947 */ /* 0x002fea0003800000 */
[----:B0-----:R-:W-:Y:S01]  /*0290*/  IMAD R3, R7, 0x4, R0 ;  /* 0x0000000407037824 */ /* 0x001fe200078e0200 */
[----:B------:R-:W-:Y:S05]  /*02a0*/  LDS R2, [R0] ;  /* 0x0000000000027984 */ /* 0x000fea0000000800 */
[----:B------:R-:W0:Y:S02]  /*02b0*/  LDS R3, [R3] ;  /* 0x0000000003037984 */ /* 0x000e240000000800 */
[----:B0-----:R-:W-:-:S13]  /*02c0*/  ISETP.GT.AND P0, PT, R2, R3, PT ;  /* 0x000000030200720c */ /* 0x001fda0003f04270 */
[----:B------:R-:W-:Y:S01]  /*02d0*/  @P0 IMAD R2, R7, 0x4, R4 ;  /* 0x0000000407020824 */ /* 0x000fe200078e0204 */
[----:B------:R-:W-:Y:S04]  /*02e0*/  @P0 STS [R0], R3 ;  /* 0x0000000300000388 */ /* 0x000fe80000000800 */
[----:B------:R-:W0:Y:S04]  /*02f0*/  @P0 LDS R5, [R2] ;  /* 0x0000000002050984 */ /* 0x000e280000000800 */
[----:B0-----:R1:W-:Y:S02]  /*0300*/  @P0 STS [R4], R5 ;  /* 0x0000000504000388 */ /* 0x0013e40000000800 */
.L_x_5:
[----:B------:R-:W-:Y:S05]  /*0310*/  BSYNC.RECONVERGENT B0 ;  /* 0x0000000000007941 */ /* 0x000fea0003800200 */
.L_x_4:
[----:B------:R-:W-:Y:S01]  /*0320*/  BAR.SYNC.DEFER_BLOCKING 0x0 ;  /* 0x0000000000007b1d */ /* 0x000fe20000010000 */
[----:B------:R-:W-:-:S13]  /*0330*/  ISETP.GT.U32.AND P0, PT, R8, 0x3, PT ;  /* 0x000000030800780c */ /* 0x000fda0003f04070 */
[----:B------:R-:W-:Y:S05]  /*0340*/  @P0 BRA `(.L_x_6) ;  /* 0xfffffffc00bc0947 */ /* 0x000fea000383ffff */
.L_x_3:
[----:B------:R-:W-:-:S13]  /*0350*/  ISETP.NE.AND P0, PT, R6, RZ, PT ;  /* 0x000000ff0600720c */ /* 0x000fda0003f05270 */
[----:B------:R-:W-:Y:S05]  /*0360*/  @P0 EXIT ;  /* 0x000000000000094d */ /* 0x000fea0003800000 */
[----:B------:R-:W2:Y:S01]  /*0370*/  S2UR UR5, SR_CgaCtaId ;  /* 0x00000000000579c3 */ /* 0x000ea20000008800 */
[----:B------:R-:W-:-:S07]  /*0380*/  UMOV UR4, 0x400 ;  /* 0x0000040000047882 */ /* 0x000fce0000000000 */
[----:B0-----:R-:W0:Y:S01]  /*0390*/  LDC.64 R2, c[0x0][0x390] ;  /* 0x0000e400ff027b82 */ /* 0x001e220000000a00 */
[----:B--2---:R-:W-:-:S09]  /*03a0*/  ULEA UR4, UR5, UR4, 0x18 ;  /* 0x0000000405047291 */ /* 0x004fd2000f8ec0ff */
[----:B-1----:R-:W0:Y:S04]  /*03b0*/  LDS R5, [UR4] ;  /* 0x00000004ff057984 */ /* 0x002e280008000800 */
[----:B0-----:R0:W-:Y:S04]  /*03c0*/  REDG.E.MIN.S32.STRONG.GPU desc[UR6][R2.64], R5 ;  /* 0x000000050200798e */ /* 0x0011e8000c92e306 */
[----:B------:R-:W2:Y:S02]  /*03d0*/  LDG.E R0, desc[UR6][R2.64] ;  /* 0x0000000602007981 */ /* 0x000ea4000c1e1900 */
[----:B--2---:R-:W-:-:S13]  /*03e0*/  ISETP.NE.AND P0, PT, R0, R5, PT ;  /* 0x000000050000720c */ /* 0x004fda0003f05270 */
[----:B0-----:R-:W-:Y:S05]  /*03f0*/  @P0 EXIT ;  /* 0x000000000000094d */ /* 0x001fea0003800000 */
[----:B------:R-:W0:Y:S01]  /*0400*/  LDS R5, [UR4+0x400] ;  /* 0x00040004ff057984 */ /* 0x000e220008000800 */
[----:B------:R-:W0:Y:S03]  /*0410*/  LDC.64 R2, c[0x0][0x398] ;  /* 0x0000e600ff027b82 */ /* 0x000e260000000a00 */
[----:B0-----:R-:W-:Y:S01]  /*0420*/  STG.E desc[UR6][R2.64], R5 ;  /* 0x0000000502007986 */ /* 0x001fe2000c101906 */
[----:B------:R-:W-:Y:S05]  /*0430*/  EXIT ;  /* 0x000000000000794d */ /* 0x000fea0003800000 */
.L_x_7:
        /* <DEDUP_REMOVED lines=12> */
.L_x_9:


//--------------------- .nv.shared.reserved.0     --------------------------
	.section	.nv.shared.reserved.0,"aw",@nobits
	.weak		__nv_reservedSMEM_offset_0_alias
	.size		__nv_reservedSMEM_offset_0_alias, 0, 64
	.other		__nv_reservedSMEM_offset_0_alias,@"STO_CUDA_RESERVED_SHARED STV_DEFAULT"
__nv_reservedSMEM_offset_0_alias:
	.zero		0
	.zero		64


//--------------------- .nv.shared._Z21findMinDistanceKernelPiPbS_S_i --------------------------
	.section	.nv.shared._Z21findMinDistanceKernelPiPbS_S_i,"aw",@nobits
	.sectionflags	@""
	.align	4
.nv.shared._Z21findMinDistanceKernelPiPbS_S_i:
	.zero		3072


//--------------------- .nv.constant0._Z16relaxEdgesKernelPiS_Pbii --------------------------
	.section	.nv.constant0._Z16relaxEdgesKernelPiS_Pbii,"a",@progbits
	.sectionflags	@""
	.align	4
.nv.constant0._Z16relaxEdgesKernelPiS_Pbii:
	.zero		928


//--------------------- .nv.constant0._Z21findMinDistanceKernelPiPbS_S_i --------------------------
	.section	.nv.constant0._Z21findMinDistanceKernelPiPbS_S_i,"a",@progbits
	.sectionflags	@""
	.align	4
.nv.constant0._Z21findMinDistanceKernelPiPbS_S_i:
	.zero		932


//--------------------- SYMBOLS --------------------------

	.type		.nv.reservedSmem.offset0,@object
	.size		.nv.reservedSmem.offset0,0x4
	.type		.nv.reservedSmem.cap,@object
	.size		.nv.reservedSmem.cap,0x4
